	.headerflags	@"EF_CUDA_TEXMODE_UNIFIED EF_CUDA_64BIT_ADDRESS EF_CUDA_ACCELERATORS EF_CUDA_SM90 EF_CUDA_VIRTUAL_SM(EF_CUDA_SM90)"
	.elftype	@"ET_EXEC"


//--------------------- .nv.info                  --------------------------
	.section	.nv.info,"",@"SHT_CUDA_INFO"
	.align	4


	//----- nvinfo : EIATTR_REGCOUNT
	.align		4
        /*0000*/ 	.byte	0x04, 0x2f
        /*0002*/ 	.short	(.L_1 - .L_0)
	.align		4
.L_0:
        /*0004*/ 	.word	index@(triton_poi_fused__to_copy_add_arange_clamp_mul_sub_6)
        /*0008*/ 	.word	0x0000000a


	//----- nvinfo : EIATTR_MIN_STACK_SIZE
	.align		4
.L_1:
        /*000c*/ 	.byte	0x04, 0x12
        /*000e*/ 	.short	(.L_3 - .L_2)
	.align		4
.L_2:
        /*0010*/ 	.word	index@(triton_poi_fused__to_copy_add_arange_clamp_mul_sub_6)
        /*0014*/ 	.word	0x00000000


	//----- nvinfo : EIATTR_FRAME_SIZE
	.align		4
.L_3:
        /*0018*/ 	.byte	0x04, 0x11
        /*001a*/ 	.short	(.L_5 - .L_4)
	.align		4
.L_4:
        /*001c*/ 	.word	index@(triton_poi_fused__to_copy_add_arange_clamp_mul_sub_6)
        /*0020*/ 	.word	0x00000000


	//----- nvinfo : EIATTR_MIN_STACK_SIZE
	.align		4
.L_5:
        /*0024*/ 	.byte	0x04, 0x12
        /*0026*/ 	.short	(.L_7 - .L_6)
	.align		4
.L_6:
        /*0028*/ 	.word	index@(triton_poi_fused__to_copy_add_arange_clamp_mul_sub_6)
        /*002c*/ 	.word	0x00000000
.L_7:


//--------------------- .nv.info.triton_poi_fused__to_copy_add_arange_clamp_mul_sub_6 --------------------------
	.section	.nv.info.triton_poi_fused__to_copy_add_arange_clamp_mul_sub_6,"",@"SHT_CUDA_INFO"
	.sectionflags	@""
	.align	4


	//----- nvinfo : EIATTR_CUDA_API_VERSION
	.align		4
        /*0000*/ 	.byte	0x04, 0x37
        /*0002*/ 	.short	(.L_9 - .L_8)
.L_8:
        /*0004*/ 	.word	0x0000007c


	//----- nvinfo : EIATTR_KPARAM_INFO
	.align		4
.L_9:
        /*0008*/ 	.byte	0x04, 0x17
        /*000a*/ 	.short	(.L_11 - .L_10)
.L_10:
        /*000c*/ 	.word	0x00000000
        /*0010*/ 	.short	0x0001
        /*0012*/ 	.short	0x0008
        /*0014*/ 	.byte	0x00, 0xf0, 0x11, 0x00


	//----- nvinfo : EIATTR_KPARAM_INFO
	.align		4
.L_11:
        /*0018*/ 	.byte	0x04, 0x17
        /*001a*/ 	.short	(.L_13 - .L_12)
.L_12:
        /*001c*/ 	.word	0x00000000
        /*0020*/ 	.short	0x0000
        /*0022*/ 	.short	0x0000
        /*0024*/ 	.byte	0x00, 0xf4, 0x21, 0x00


	//----- nvinfo : EIATTR_SPARSE_MMA_MASK
	.align		4
.L_13:
        /*0028*/ 	.byte	0x03, 0x50
        /*002a*/ 	.short	0x0000


	//----- nvinfo : EIATTR_MAXREG_COUNT
	.align		4
        /*002c*/ 	.byte	0x03, 0x1b
        /*002e*/ 	.short	0x00ff


	//----- nvinfo : EIATTR_EXIT_INSTR_OFFSETS
	.align		4
        /*0030*/ 	.byte	0x04, 0x1c
        /*0032*/ 	.short	(.L_15 - .L_14)


	//   ....[0]....
.L_14:
        /*0034*/ 	.word	0x00000110


	//   ....[1]....
        /*0038*/ 	.word	0x00000140


	//----- nvinfo : EIATTR_REQNTID
	.align		4
.L_15:
        /*003c*/ 	.byte	0x04, 0x10
        /*003e*/ 	.short	(.L_17 - .L_16)
.L_16:
        /*0040*/ 	.word	0x00000020
        /*0044*/ 	.word	0x00000001
        /*0048*/ 	.word	0x00000001


	//----- nvinfo : EIATTR_CBANK_PARAM_SIZE
	.align		4
.L_17:
        /*004c*/ 	.byte	0x03, 0x19
        /*004e*/ 	.short	0x000c


	//----- nvinfo : EIATTR_PARAM_CBANK
	.align		4
        /*0050*/ 	.byte	0x04, 0x0a
        /*0052*/ 	.short	(.L_19 - .L_18)
	.align		4
.L_18:
        /*0054*/ 	.word	index@(.nv.constant0.triton_poi_fused__to_copy_add_arange_clamp_mul_sub_6)
        /*0058*/ 	.short	0x0210
        /*005a*/ 	.short	0x000c


	//----- nvinfo : EIATTR_SW_WAR
	.align		4
.L_19:
        /*005c*/ 	.byte	0x04, 0x36
        /*005e*/ 	.short	(.L_21 - .L_20)
.L_20:
        /*0060*/ 	.word	0x00000008
.L_21:


//--------------------- .nv.callgraph             --------------------------
	.section	.nv.callgraph,"",@"SHT_CUDA_CALLGRAPH"
	.align	4
	.sectionentsize	8
	.align		4
        /*0000*/ 	.word	0x00000000
	.align		4
        /*0004*/ 	.word	0xffffffff
	.align		4
        /*0008*/ 	.word	0x00000000
	.align		4
        /*000c*/ 	.word	0xfffffffe
	.align		4
        /*0010*/ 	.word	0x00000000
	.align		4
        /*0014*/ 	.word	0xfffffffd
	.align		4
        /*0018*/ 	.word	0x00000000
	.align		4
        /*001c*/ 	.word	0xfffffffc


//--------------------- .text.triton_poi_fused__to_copy_add_arange_clamp_mul_sub_6 --------------------------
	.section	.text.triton_poi_fused__to_copy_add_arange_clamp_mul_sub_6,"ax",@progbits
	.align	128
        .global         triton_poi_fused__to_copy_add_arange_clamp_mul_sub_6
        .type           triton_poi_fused__to_copy_add_arange_clamp_mul_sub_6,@function
        .size           triton_poi_fused__to_copy_add_arange_clamp_mul_sub_6,(.L_x_1 - triton_poi_fused__to_copy_add_arange_clamp_mul_sub_6)
        .other          triton_poi_fused__to_copy_add_arange_clamp_mul_sub_6,@"STO_CUDA_ENTRY STV_DEFAULT"
triton_poi_fused__to_copy_add_arange_clamp_mul_sub_6:
.text.triton_poi_fused__to_copy_add_arange_clamp_mul_sub_6:
[----:B------:R-:W0:Y:S02]  /*0000*/  LDC R1, c[0x0][0x28] ;  /* 0x00000a00ff017b82 */ /* 0x000e240000000800 */
[----:B------:R-:W1:Y:S01]  /*0010*/  S2R R6, SR_TID.X ;  /* 0x0000000000067919 */ /* 0x000e620000002100 */
[----:B------:R-:W-:Y:S01]  /*0020*/  IMAD.MOV.U32 R3, RZ, RZ, 0x3e800000 ;  /* 0x3e800000ff037424 */ /* 0x000fe200078e00ff */
[----:B------:R-:W2:Y:S01]  /*0030*/  S2R R5, SR_CTAID.X ;  /* 0x0000000000057919 */ /* 0x000ea20000002500 */
[C---:B-1----:R-:W-:Y:S02]  /*0040*/  LOP3.LUT R0, R6.reuse, 0x3, RZ, 0xc0, !PT ;  /* 0x0000000306007812 */ /* 0x042fe400078ec0ff */
[----:B------:R-:W-:-:S03]  /*0050*/  LOP3.LUT P0, RZ, R6, 0x1c, RZ, 0xc0, !PT ;  /* 0x0000001c06ff7812 */ /* 0x000fc6000780c0ff */
[----:B--2---:R-:W-:-:S05]  /*0060*/  IMAD R5, R5, 0x4, R0 ;  /* 0x0000000405057824 */ /* 0x004fca00078e0200 */
[----:B------:R-:W-:Y:S02]  /*0070*/  I2FP.F32.S32 R0, R5 ;  /* 0x0000000500007245 */ /* 0x000fe40000201400 */
[----:B------:R-:W-:-:S03]  /*0080*/  ISETP.LT.AND P0, PT, R5, 0x4, !P0 ;  /* 0x000000040500780c */ /* 0x000fc60004701270 */
[----:B------:R-:W-:-:S04]  /*0090*/  FADD R0, R0, 0.5 ;  /* 0x3f00000000007421 */ /* 0x000fc80000000000 */
[----:B------:R-:W-:Y:S02]  /*00a0*/  FFMA R0, R0, R3, -0.5 ;  /* 0xbf00000000007423 */ /* 0x000fe40000000003 */
[----:B------:R-:W1:Y:S03]  /*00b0*/  LDC.64 R2, c[0x0][0x210] ;  /* 0x00008400ff027b82 */ /* 0x000e660000000a00 */
[----:B------:R-:W-:-:S04]  /*00c0*/  FMNMX R0, RZ, R0, !PT ;  /* 0x00000000ff007209 */ /* 0x000fc80007800000 */
[----:B------:R-:W2:Y:S02]  /*00d0*/  F2I.TRUNC.NTZ R4, R0 ;  /* 0x0000000000047305 */ /* 0x000ea4000020f100 */
[----:B--2---:R-:W-:Y:S01]  /*00e0*/  I2FP.F32.S32 R7, R4 ;  /* 0x0000000400077245 */ /* 0x004fe20000201400 */
[----:B-1----:R-:W-:-:S04]  /*00f0*/  IMAD.WIDE R2, R5, 0x4, R2 ;  /* 0x0000000405027825 */ /* 0x002fc800078e0202 */
[----:B------:R-:W-:Y:S01]  /*0100*/  FADD.SAT R7, R0, -R7 ;  /* 0x8000000700077221 */ /* 0x000fe20000002000 */
[----:B------:R-:W-:Y:S06]  /*0110*/  @!P0 EXIT ;  /* 0x000000000000894d */ /* 0x000fec0003800000 */
[----:B------:R-:W-:Y:S02]  /*0120*/  ULDC.64 UR4, c[0x0][0x208] ;  /* 0x0000820000047ab9 */ /* 0x000fe40000000a00 */
[----:B------:R-:W-:Y:S01]  /*0130*/  STG.E desc[UR4][R2.64], R7 ;  /* 0x0000000702007986 */ /* 0x000fe2000c101904 */
[----:B------:R-:W-:Y:S05]  /*0140*/  EXIT ;  /* 0x000000000000794d */ /* 0x000fea0003800000 */
.L_x_0:
[----:B------:R-:W-:-:S00]  /*0150*/  BRA `(.L_x_0) ;  /* 0xfffffffc00fc7947 */ /* 0x000fc0000383ffff */
[----:B------:R-:W-:-:S00]  /*0160*/  NOP ;  /* 0x0000000000007918 */ /* 0x000fc00000000000 */
        /* <DEDUP_REMOVED lines=9> */
.L_x_1:


//--------------------- .nv.constant0.triton_poi_fused__to_copy_add_arange_clamp_mul_sub_6 --------------------------
	.section	.nv.constant0.triton_poi_fused__to_copy_add_arange_clamp_mul_sub_6,"a",@progbits
	.sectionflags	@""
	.align	4
.nv.constant0.triton_poi_fused__to_copy_add_arange_clamp_mul_sub_6:
	.zero		540
